	.headerflags	@"EF_CUDA_TEXMODE_UNIFIED EF_CUDA_64BIT_ADDRESS EF_CUDA_ACCELERATORS EF_CUDA_SM90 EF_CUDA_VIRTUAL_SM(EF_CUDA_SM90)"
	.elftype	@"ET_EXEC"


//--------------------- .nv.info                  --------------------------
	.section	.nv.info,"",@"SHT_CUDA_INFO"
	.align	4


	//----- nvinfo : EIATTR_REGCOUNT
	.align		4
        /*0000*/ 	.byte	0x04, 0x2f
        /*0002*/ 	.short	(.L_1 - .L_0)
	.align		4
.L_0:
        /*0004*/ 	.word	index@(triton_poi_fused_convolution_leaky_relu_14)
        /*0008*/ 	.word	0x00000014


	//----- nvinfo : EIATTR_MIN_STACK_SIZE
	.align		4
.L_1:
        /*000c*/ 	.byte	0x04, 0x12
        /*000e*/ 	.short	(.L_3 - .L_2)
	.align		4
.L_2:
        /*0010*/ 	.word	index@(triton_poi_fused_convolution_leaky_relu_14)
        /*0014*/ 	.word	0x00000000


	//----- nvinfo : EIATTR_FRAME_SIZE
	.align		4
.L_3:
        /*0018*/ 	.byte	0x04, 0x11
        /*001a*/ 	.short	(.L_5 - .L_4)
	.align		4
.L_4:
        /*001c*/ 	.word	index@(triton_poi_fused_convolution_leaky_relu_14)
        /*0020*/ 	.word	0x00000000


	//----- nvinfo : EIATTR_MIN_STACK_SIZE
	.align		4
.L_5:
        /*0024*/ 	.byte	0x04, 0x12
        /*0026*/ 	.short	(.L_7 - .L_6)
	.align		4
.L_6:
        /*0028*/ 	.word	index@(triton_poi_fused_convolution_leaky_relu_14)
        /*002c*/ 	.word	0x00000000
.L_7:


//--------------------- .nv.info.triton_poi_fused_convolution_leaky_relu_14 --------------------------
	.section	.nv.info.triton_poi_fused_convolution_leaky_relu_14,"",@"SHT_CUDA_INFO"
	.sectionflags	@""
	.align	4


	//----- nvinfo : EIATTR_CUDA_API_VERSION
	.align		4
        /*0000*/ 	.byte	0x04, 0x37
        /*0002*/ 	.short	(.L_9 - .L_8)
.L_8:
        /*0004*/ 	.word	0x0000007c


	//----- nvinfo : EIATTR_KPARAM_INFO
	.align		4
.L_9:
        /*0008*/ 	.byte	0x04, 0x17
        /*000a*/ 	.short	(.L_11 - .L_10)
.L_10:
        /*000c*/ 	.word	0x00000000
        /*0010*/ 	.short	0x0005
        /*0012*/ 	.short	0x0028
        /*0014*/ 	.byte	0x00, 0xf0, 0x11, 0x00


	//----- nvinfo : EIATTR_KPARAM_INFO
	.align		4
.L_11:
        /*0018*/ 	.byte	0x04, 0x17
        /*001a*/ 	.short	(.L_13 - .L_12)
.L_12:
        /*001c*/ 	.word	0x00000000
        /*0020*/ 	.short	0x0004
        /*0022*/ 	.short	0x0020
        /*0024*/ 	.byte	0x00, 0xf4, 0x21, 0x00


	//----- nvinfo : EIATTR_KPARAM_INFO
	.align		4
.L_13:
        /*0028*/ 	.byte	0x04, 0x17
        /*002a*/ 	.short	(.L_15 - .L_14)
.L_14:
        /*002c*/ 	.word	0x00000000
        /*0030*/ 	.short	0x0003
        /*0032*/ 	.short	0x0018
        /*0034*/ 	.byte	0x00, 0xf4, 0x21, 0x00


	//----- nvinfo : EIATTR_KPARAM_INFO
	.align		4
.L_15:
        /*0038*/ 	.byte	0x04, 0x17
        /*003a*/ 	.short	(.L_17 - .L_16)
.L_16:
        /*003c*/ 	.word	0x00000000
        /*0040*/ 	.short	0x0002
        /*0042*/ 	.short	0x0010
        /*0044*/ 	.byte	0x00, 0xf4, 0x21, 0x00


	//----- nvinfo : EIATTR_KPARAM_INFO
	.align		4
.L_17:
        /*0048*/ 	.byte	0x04, 0x17
        /*004a*/ 	.short	(.L_19 - .L_18)
.L_18:
        /*004c*/ 	.word	0x00000000
        /*0050*/ 	.short	0x0001
        /*0052*/ 	.short	0x0008
        /*0054*/ 	.byte	0x00, 0xf4, 0x21, 0x00


	//----- nvinfo : EIATTR_KPARAM_INFO
	.align		4
.L_19:
        /*0058*/ 	.byte	0x04, 0x17
        /*005a*/ 	.short	(.L_21 - .L_20)
.L_20:
        /*005c*/ 	.word	0x00000000
        /*0060*/ 	.short	0x0000
        /*0062*/ 	.short	0x0000
        /*0064*/ 	.byte	0x00, 0xf4, 0x21, 0x00


	//----- nvinfo : EIATTR_SPARSE_MMA_MASK
	.align		4
.L_21:
        /*0068*/ 	.byte	0x03, 0x50
        /*006a*/ 	.short	0x0000


	//----- nvinfo : EIATTR_MAXREG_COUNT
	.align		4
        /*006c*/ 	.byte	0x03, 0x1b
        /*006e*/ 	.short	0x00ff


	//----- nvinfo : EIATTR_EXIT_INSTR_OFFSETS
	.align		4
        /*0070*/ 	.byte	0x04, 0x1c
        /*0072*/ 	.short	(.L_23 - .L_22)


	//   ....[0]....
.L_22:
        /*0074*/ 	.word	0x00000350


	//----- nvinfo : EIATTR_REQNTID
	.align		4
.L_23:
        /*0078*/ 	.byte	0x04, 0x10
        /*007a*/ 	.short	(.L_25 - .L_24)
.L_24:
        /*007c*/ 	.word	0x00000080
        /*0080*/ 	.word	0x00000001
        /*0084*/ 	.word	0x00000001


	//----- nvinfo : EIATTR_CBANK_PARAM_SIZE
	.align		4
.L_25:
        /*0088*/ 	.byte	0x03, 0x19
        /*008a*/ 	.short	0x002c


	//----- nvinfo : EIATTR_PARAM_CBANK
	.align		4
        /*008c*/ 	.byte	0x04, 0x0a
        /*008e*/ 	.short	(.L_27 - .L_26)
	.align		4
.L_26:
        /*0090*/ 	.word	index@(.nv.constant0.triton_poi_fused_convolution_leaky_relu_14)
        /*0094*/ 	.short	0x0210
        /*0096*/ 	.short	0x002c


	//----- nvinfo : EIATTR_SW_WAR
	.align		4
.L_27:
        /*0098*/ 	.byte	0x04, 0x36
        /*009a*/ 	.short	(.L_29 - .L_28)
.L_28:
        /*009c*/ 	.word	0x00000008
.L_29:


//--------------------- .nv.callgraph             --------------------------
	.section	.nv.callgraph,"",@"SHT_CUDA_CALLGRAPH"
	.align	4
	.sectionentsize	8
	.align		4
        /*0000*/ 	.word	0x00000000
	.align		4
        /*0004*/ 	.word	0xffffffff
	.align		4
        /*0008*/ 	.word	0x00000000
	.align		4
        /*000c*/ 	.word	0xfffffffe
	.align		4
        /*0010*/ 	.word	0x00000000
	.align		4
        /*0014*/ 	.word	0xfffffffd
	.align		4
        /*0018*/ 	.word	0x00000000
	.align		4
        /*001c*/ 	.word	0xfffffffc


//--------------------- .text.triton_poi_fused_convolution_leaky_relu_14 --------------------------
	.section	.text.triton_poi_fused_convolution_leaky_relu_14,"ax",@progbits
	.align	128
        .global         triton_poi_fused_convolution_leaky_relu_14
        .type           triton_poi_fused_convolution_leaky_relu_14,@function
        .size           triton_poi_fused_convolution_leaky_relu_14,(.L_x_1 - triton_poi_fused_convolution_leaky_relu_14)
        .other          triton_poi_fused_convolution_leaky_relu_14,@"STO_CUDA_ENTRY STV_DEFAULT"
triton_poi_fused_convolution_leaky_relu_14:
.text.triton_poi_fused_convolution_leaky_relu_14:
[----:B------:R-:W-:Y:S01]  /*0000*/  LDC R1, c[0x0][0x28] ;  /* 0x00000a00ff017b82 */ /* 0x000fe20000000800 */
[----:B------:R-:W1:Y:S07]  /*0010*/  S2R R0, SR_TID.X ;  /* 0x0000000000007919 */ /* 0x000e6e0000002100 */
[----:B------:R-:W2:Y:S01]  /*0020*/  LDC.64 R8, c[0x0][0x220] ;  /* 0x00008800ff087b82 */ /* 0x000ea20000000a00 */
[----:B------:R-:W-:Y:S01]  /*0030*/  ULDC.64 UR4, c[0x0][0x208] ;  /* 0x0000820000047ab9 */ /* 0x000fe20000000a00 */
[----:B------:R-:W-:Y:S01]  /*0040*/  ULDC.64 UR6, c[0x0][0x228] ;  /* 0x00008a0000067ab9 */ /* 0x000fe20000000a00 */
[----:B------:R-:W3:Y:S01]  /*0050*/  S2R R3, SR_CTAID.X ;  /* 0x0000000000037919 */ /* 0x000ee20000002500 */
[----:B------:R-:W-:Y:S01]  /*0060*/  ULDC.64 UR8, c[0x0][0x230] ;  /* 0x00008c0000087ab9 */ /* 0x000fe20000000a00 */
[----:B-1----:R-:W-:Y:S01]  /*0070*/  IMAD.SHL.U32 R0, R0, 0x2, RZ ;  /* 0x0000000200007824 */ /* 0x002fe200078e00ff */
[----:B---3--:R-:W-:-:S04]  /*0080*/  SHF.R.S32.HI R5, RZ, 0x17, R3 ;  /* 0x00000017ff057819 */ /* 0x008fc80000011403 */
[----:B------:R-:W-:Y:S02]  /*0090*/  LOP3.LUT R0, R0, 0xfe, RZ, 0xc0, !PT ;  /* 0x000000fe00007812 */ /* 0x000fe400078ec0ff */
[----:B------:R-:W-:-:S03]  /*00a0*/  SGXT R5, R5, 0x1 ;  /* 0x000000010505781a */ /* 0x000fc60000000200 */
[----:B------:R-:W-:Y:S02]  /*00b0*/  IMAD R0, R3, 0x100, R0 ;  /* 0x0000010003007824 */ /* 0x000fe400078e0200 */
[----:B------:R-:W1:Y:S03]  /*00c0*/  LDC.64 R2, c[0x0][0x218] ;  /* 0x00008600ff027b82 */ /* 0x000e660000000a00 */
[----:B------:R-:W-:-:S04]  /*00d0*/  LEA.HI R5, R5, R0, RZ, 0x2 ;  /* 0x0000000005057211 */ /* 0x000fc800078f10ff */
[--C-:B------:R-:W-:Y:S02]  /*00e0*/  SHF.R.S32.HI R6, RZ, 0x2, R5.reuse ;  /* 0x00000002ff067819 */ /* 0x100fe40000011405 */
[----:B------:R-:W-:-:S04]  /*00f0*/  SHF.R.S32.HI R5, RZ, 0x1f, R5 ;  /* 0x0000001fff057819 */ /* 0x000fc80000011405 */
[----:B------:R-:W-:Y:S02]  /*0100*/  LEA.HI R7, R5, R6, RZ, 0x9 ;  /* 0x0000000605077211 */ /* 0x000fe400078f48ff */
[----:B------:R-:W3:Y:S02]  /*0110*/  LDC.64 R4, c[0x0][0x210] ;  /* 0x00008400ff047b82 */ /* 0x000ee40000000a00 */
[----:B------:R-:W-:-:S05]  /*0120*/  LOP3.LUT R7, R7, 0xfffffe00, RZ, 0xc0, !PT ;  /* 0xfffffe0007077812 */ /* 0x000fca00078ec0ff */
[----:B------:R-:W-:Y:S02]  /*0130*/  IMAD.IADD R7, R6, 0x1, -R7 ;  /* 0x0000000106077824 */ /* 0x000fe400078e0a07 */
[----:B-1----:R-:W-:-:S04]  /*0140*/  IMAD.WIDE R2, R0, 0x4, R2 ;  /* 0x0000000400027825 */ /* 0x002fc800078e0202 */
[----:B--2---:R-:W-:Y:S01]  /*0150*/  IMAD.WIDE R8, R7, 0x4, R8 ;  /* 0x0000000407087825 */ /* 0x004fe200078e0208 */
[----:B------:R-:W2:Y:S05]  /*0160*/  LDG.E.64 R12, desc[UR4][R2.64] ;  /* 0x00000004020c7981 */ /* 0x000eaa000c1e1b00 */
[----:B------:R1:W2:Y:S01]  /*0170*/  LDG.E.EL R9, desc[UR4][R8.64] ;  /* 0x0000000408097981 */ /* 0x0002a2000c2e1900 */
[----:B---3--:R-:W-:-:S05]  /*0180*/  IMAD.WIDE R4, R0, 0x4, R4 ;  /* 0x0000000400047825 */ /* 0x008fca00078e0204 */
[----:B------:R-:W3:Y:S01]  /*0190*/  LDG.E.64 R6, desc[UR4][R4.64] ;  /* 0x0000000404067981 */ /* 0x000ee2000c1e1b00 */
[----:B------:R-:W-:Y:S02]  /*01a0*/  SHF.R.S32.HI R14, RZ, 0x1f, R0 ;  /* 0x0000001fff0e7819 */ /* 0x000fe40000011400 */
[----:B-1----:R-:W-:Y:S02]  /*01b0*/  IADD3 R8, P4, R0, UR6, RZ ;  /* 0x0000000600087c10 */ /* 0x002fe4000ff9e0ff */
[C---:B--2---:R-:W-:Y:S01]  /*01c0*/  FSETP.GT.AND P1, PT, R9.reuse, -R12, PT ;  /* 0x8000000c0900720b */ /* 0x044fe20003f24000 */
[C---:B------:R-:W-:Y:S01]  /*01d0*/  FADD R12, R9.reuse, R12 ;  /* 0x0000000c090c7221 */ /* 0x040fe20000000000 */
[C---:B------:R-:W-:Y:S01]  /*01e0*/  FSETP.GT.AND P0, PT, R9.reuse, -R13, PT ;  /* 0x8000000d0900720b */ /* 0x040fe20003f04000 */
[----:B------:R-:W-:Y:S01]  /*01f0*/  FADD R13, R9, R13 ;  /* 0x0000000d090d7221 */ /* 0x000fe20000000000 */
[----:B------:R-:W-:Y:S02]  /*0200*/  SEL R10, RZ, 0x1, !P1 ;  /* 0x00000001ff0a7807 */ /* 0x000fe40004800000 */
[----:B------:R-:W-:-:S02]  /*0210*/  SEL R11, RZ, 0x100, !P0 ;  /* 0x00000100ff0b7807 */ /* 0x000fc40004000000 */
[----:B---3--:R-:W-:-:S03]  /*0220*/  FSETP.GT.AND P2, PT, R9, -R7, PT ;  /* 0x800000070900720b */ /* 0x008fc60003f44000 */
[----:B------:R-:W-:Y:S01]  /*0230*/  IMAD.IADD R17, R10, 0x1, R11 ;  /* 0x000000010a117824 */ /* 0x000fe200078e020b */
[----:B------:R-:W-:Y:S01]  /*0240*/  FSETP.GT.AND P3, PT, R9, -R6, PT ;  /* 0x800000060900720b */ /* 0x000fe20003f64000 */
[--C-:B------:R-:W-:Y:S01]  /*0250*/  FADD R7, R7, R9.reuse ;  /* 0x0000000907077221 */ /* 0x100fe20000000000 */
[----:B------:R-:W-:Y:S01]  /*0260*/  IADD3 R10, P5, R0, UR8, RZ ;  /* 0x00000008000a7c10 */ /* 0x000fe2000ffbe0ff */
[----:B------:R-:W-:Y:S01]  /*0270*/  FADD R6, R6, R9 ;  /* 0x0000000906067221 */ /* 0x000fe20000000000 */
[----:B------:R-:W-:Y:S01]  /*0280*/  SEL R11, RZ, 0x100, !P2 ;  /* 0x00000100ff0b7807 */ /* 0x000fe20005000000 */
[----:B------:R-:W-:Y:S01]  /*0290*/  @!P1 FMUL R12, R12, 0.10000000149011611938 ;  /* 0x3dcccccd0c0c9820 */ /* 0x000fe20000400000 */
[----:B------:R-:W-:Y:S01]  /*02a0*/  SEL R0, RZ, 0x1, !P3 ;  /* 0x00000001ff007807 */ /* 0x000fe20005800000 */
[----:B------:R-:W-:Y:S01]  /*02b0*/  @!P0 FMUL R13, R13, 0.10000000149011611938 ;  /* 0x3dcccccd0d0d8820 */ /* 0x000fe20000400000 */
[----:B------:R-:W-:-:S03]  /*02c0*/  IADD3.X R9, R14, UR7, RZ, P4, !PT ;  /* 0x000000070e097c10 */ /* 0x000fc6000a7fe4ff */
[----:B------:R-:W-:Y:S02]  /*02d0*/  IMAD.IADD R15, R0, 0x1, R11 ;  /* 0x00000001000f7824 */ /* 0x000fe400078e020b */
[----:B------:R-:W-:Y:S01]  /*02e0*/  @!P2 FMUL R7, R7, 0.10000000149011611938 ;  /* 0x3dcccccd0707a820 */ /* 0x000fe20000400000 */
[----:B------:R-:W-:Y:S01]  /*02f0*/  @!P3 FMUL R6, R6, 0.10000000149011611938 ;  /* 0x3dcccccd0606b820 */ /* 0x000fe20000400000 */
[----:B------:R-:W-:Y:S01]  /*0300*/  IADD3.X R11, R14, UR9, RZ, P5, !PT ;  /* 0x000000090e0b7c10 */ /* 0x000fe2000affe4ff */
[----:B------:R-:W-:Y:S04]  /*0310*/  STG.E.U16 desc[UR4][R8.64], R15 ;  /* 0x0000000f08007986 */ /* 0x000fe8000c101504 */
[----:B------:R-:W-:Y:S04]  /*0320*/  STG.E.64 desc[UR4][R4.64], R6 ;  /* 0x0000000604007986 */ /* 0x000fe8000c101b04 */
[----:B------:R-:W-:Y:S04]  /*0330*/  STG.E.U16 desc[UR4][R10.64], R17 ;  /* 0x000000110a007986 */ /* 0x000fe8000c101504 */
[----:B------:R-:W-:Y:S01]  /*0340*/  STG.E.64 desc[UR4][R2.64], R12 ;  /* 0x0000000c02007986 */ /* 0x000fe2000c101b04 */
[----:B------:R-:W-:Y:S05]  /*0350*/  EXIT ;  /* 0x000000000000794d */ /* 0x000fea0003800000 */
.L_x_0:
[----:B------:R-:W-:-:S00]  /*0360*/  BRA `(.L_x_0) ;  /* 0xfffffffc00fc7947 */ /* 0x000fc0000383ffff */
[----:B------:R-:W-:-:S00]  /*0370*/  NOP ;  /* 0x0000000000007918 */ /* 0x000fc00000000000 */
        /* <DEDUP_REMOVED lines=8> */
.L_x_1:


//--------------------- .nv.constant0.triton_poi_fused_convolution_leaky_relu_14 --------------------------
	.section	.nv.constant0.triton_poi_fused_convolution_leaky_relu_14,"a",@progbits
	.sectionflags	@""
	.align	4
.nv.constant0.triton_poi_fused_convolution_leaky_relu_14:
	.zero		572
